	.headerflags	@"EF_CUDA_TEXMODE_UNIFIED EF_CUDA_64BIT_ADDRESS EF_CUDA_ACCELERATORS EF_CUDA_SM90 EF_CUDA_VIRTUAL_SM(EF_CUDA_SM90)"
	.elftype	@"ET_EXEC"


//--------------------- .nv.info                  --------------------------
	.section	.nv.info,"",@"SHT_CUDA_INFO"
	.align	4


	//----- nvinfo : EIATTR_REGCOUNT
	.align		4
        /*0000*/ 	.byte	0x04, 0x2f
        /*0002*/ 	.short	(.L_3 - .L_2)
	.align		4
.L_2:
        /*0004*/ 	.word	index@(triton_poi_fused__native_batch_norm_legit_no_training_add_relu_threshold_backward_1)
        /*0008*/ 	.word	0x0000001e


	//----- nvinfo : EIATTR_MIN_STACK_SIZE
	.align		4
.L_3:
        /*000c*/ 	.byte	0x04, 0x12
        /*000e*/ 	.short	(.L_5 - .L_4)
	.align		4
.L_4:
        /*0010*/ 	.word	index@(triton_poi_fused__native_batch_norm_legit_no_training_add_relu_threshold_backward_1)
        /*0014*/ 	.word	0x00000000


	//----- nvinfo : EIATTR_FRAME_SIZE
	.align		4
.L_5:
        /*0018*/ 	.byte	0x04, 0x11
        /*001a*/ 	.short	(.L_7 - .L_6)
	.align		4
.L_6:
        /*001c*/ 	.word	index@(triton_poi_fused__native_batch_norm_legit_no_training_add_relu_threshold_backward_1)
        /*0020*/ 	.word	0x00000000


	//----- nvinfo : EIATTR_MIN_STACK_SIZE
	.align		4
.L_7:
        /*0024*/ 	.byte	0x04, 0x12
        /*0026*/ 	.short	(.L_9 - .L_8)
	.align		4
.L_8:
        /*0028*/ 	.word	index@(triton_poi_fused__native_batch_norm_legit_no_training_add_relu_threshold_backward_1)
        /*002c*/ 	.word	0x00000000
.L_9:


//--------------------- .nv.info.triton_poi_fused__native_batch_norm_legit_no_training_add_relu_threshold_backward_1 --------------------------
	.section	.nv.info.triton_poi_fused__native_batch_norm_legit_no_training_add_relu_threshold_backward_1,"",@"SHT_CUDA_INFO"
	.sectionflags	@""
	.align	4


	//----- nvinfo : EIATTR_CUDA_API_VERSION
	.align		4
        /*0000*/ 	.byte	0x04, 0x37
        /*0002*/ 	.short	(.L_11 - .L_10)
.L_10:
        /*0004*/ 	.word	0x0000007c


	//----- nvinfo : EIATTR_KPARAM_INFO
	.align		4
.L_11:
        /*0008*/ 	.byte	0x04, 0x17
        /*000a*/ 	.short	(.L_13 - .L_12)
.L_12:
        /*000c*/ 	.word	0x00000000
        /*0010*/ 	.short	0x000d
        /*0012*/ 	.short	0x0068
        /*0014*/ 	.byte	0x00, 0xf0, 0x11, 0x00


	//----- nvinfo : EIATTR_KPARAM_INFO
	.align		4
.L_13:
        /*0018*/ 	.byte	0x04, 0x17
        /*001a*/ 	.short	(.L_15 - .L_14)
.L_14:
        /*001c*/ 	.word	0x00000000
        /*0020*/ 	.short	0x000c
        /*0022*/ 	.short	0x0060
        /*0024*/ 	.byte	0x00, 0xf4, 0x21, 0x00


	//----- nvinfo : EIATTR_KPARAM_INFO
	.align		4
.L_15:
        /*0028*/ 	.byte	0x04, 0x17
        /*002a*/ 	.short	(.L_17 - .L_16)
.L_16:
        /*002c*/ 	.word	0x00000000
        /*0030*/ 	.short	0x000b
        /*0032*/ 	.short	0x0058
        /*0034*/ 	.byte	0x00, 0xf4, 0x21, 0x00


	//----- nvinfo : EIATTR_KPARAM_INFO
	.align		4
.L_17:
        /*0038*/ 	.byte	0x04, 0x17
        /*003a*/ 	.short	(.L_19 - .L_18)
.L_18:
        /*003c*/ 	.word	0x00000000
        /*0040*/ 	.short	0x000a
        /*0042*/ 	.short	0x0050
        /*0044*/ 	.byte	0x00, 0xf4, 0x21, 0x00


	//----- nvinfo : EIATTR_KPARAM_INFO
	.align		4
.L_19:
        /*0048*/ 	.byte	0x04, 0x17
        /*004a*/ 	.short	(.L_21 - .L_20)
.L_20:
        /*004c*/ 	.word	0x00000000
        /*0050*/ 	.short	0x0009
        /*0052*/ 	.short	0x0048
        /*0054*/ 	.byte	0x00, 0xf4, 0x21, 0x00


	//----- nvinfo : EIATTR_KPARAM_INFO
	.align		4
.L_21:
        /*0058*/ 	.byte	0x04, 0x17
        /*005a*/ 	.short	(.L_23 - .L_22)
.L_22:
        /*005c*/ 	.word	0x00000000
        /*0060*/ 	.short	0x0008
        /*0062*/ 	.short	0x0040
        /*0064*/ 	.byte	0x00, 0xf4, 0x21, 0x00


	//----- nvinfo : EIATTR_KPARAM_INFO
	.align		4
.L_23:
        /*0068*/ 	.byte	0x04, 0x17
        /*006a*/ 	.short	(.L_25 - .L_24)
.L_24:
        /*006c*/ 	.word	0x00000000
        /*0070*/ 	.short	0x0007
        /*0072*/ 	.short	0x0038
        /*0074*/ 	.byte	0x00, 0xf4, 0x21, 0x00


	//----- nvinfo : EIATTR_KPARAM_INFO
	.align		4
.L_25:
        /*0078*/ 	.byte	0x04, 0x17
        /*007a*/ 	.short	(.L_27 - .L_26)
.L_26:
        /*007c*/ 	.word	0x00000000
        /*0080*/ 	.short	0x0006
        /*0082*/ 	.short	0x0030
        /*0084*/ 	.byte	0x00, 0xf4, 0x21, 0x00


	//----- nvinfo : EIATTR_KPARAM_INFO
	.align		4
.L_27:
        /*0088*/ 	.byte	0x04, 0x17
        /*008a*/ 	.short	(.L_29 - .L_28)
.L_28:
        /*008c*/ 	.word	0x00000000
        /*0090*/ 	.short	0x0005
        /*0092*/ 	.short	0x0028
        /*0094*/ 	.byte	0x00, 0xf4, 0x21, 0x00


	//----- nvinfo : EIATTR_KPARAM_INFO
	.align		4
.L_29:
        /*0098*/ 	.byte	0x04, 0x17
        /*009a*/ 	.short	(.L_31 - .L_30)
.L_30:
        /*009c*/ 	.word	0x00000000
        /*00a0*/ 	.short	0x0004
        /*00a2*/ 	.short	0x0020
        /*00a4*/ 	.byte	0x00, 0xf4, 0x21, 0x00


	//----- nvinfo : EIATTR_KPARAM_INFO
	.align		4
.L_31:
        /*00a8*/ 	.byte	0x04, 0x17
        /*00aa*/ 	.short	(.L_33 - .L_32)
.L_32:
        /*00ac*/ 	.word	0x00000000
        /*00b0*/ 	.short	0x0003
        /*00b2*/ 	.short	0x0018
        /*00b4*/ 	.byte	0x00, 0xf4, 0x21, 0x00


	//----- nvinfo : EIATTR_KPARAM_INFO
	.align		4
.L_33:
        /*00b8*/ 	.byte	0x04, 0x17
        /*00ba*/ 	.short	(.L_35 - .L_34)
.L_34:
        /*00bc*/ 	.word	0x00000000
        /*00c0*/ 	.short	0x0002
        /*00c2*/ 	.short	0x0010
        /*00c4*/ 	.byte	0x00, 0xf4, 0x21, 0x00


	//----- nvinfo : EIATTR_KPARAM_INFO
	.align		4
.L_35:
        /*00c8*/ 	.byte	0x04, 0x17
        /*00ca*/ 	.short	(.L_37 - .L_36)
.L_36:
        /*00cc*/ 	.word	0x00000000
        /*00d0*/ 	.short	0x0001
        /*00d2*/ 	.short	0x0008
        /*00d4*/ 	.byte	0x00, 0xf4, 0x21, 0x00


	//----- nvinfo : EIATTR_KPARAM_INFO
	.align		4
.L_37:
        /*00d8*/ 	.byte	0x04, 0x17
        /*00da*/ 	.short	(.L_39 - .L_38)
.L_38:
        /*00dc*/ 	.word	0x00000000
        /*00e0*/ 	.short	0x0000
        /*00e2*/ 	.short	0x0000
        /*00e4*/ 	.byte	0x00, 0xf4, 0x21, 0x00


	//----- nvinfo : EIATTR_SPARSE_MMA_MASK
	.align		4
.L_39:
        /*00e8*/ 	.byte	0x03, 0x50
        /*00ea*/ 	.short	0x0000


	//----- nvinfo : EIATTR_MAXREG_COUNT
	.align		4
        /*00ec*/ 	.byte	0x03, 0x1b
        /*00ee*/ 	.short	0x00ff


	//----- nvinfo : EIATTR_EXIT_INSTR_OFFSETS
	.align		4
        /*00f0*/ 	.byte	0x04, 0x1c
        /*00f2*/ 	.short	(.L_41 - .L_40)


	//   ....[0]....
.L_40:
        /*00f4*/ 	.word	0x000005c0


	//   ....[1]....
        /*00f8*/ 	.word	0x000005e0


	//----- nvinfo : EIATTR_REQNTID
	.align		4
.L_41:
        /*00fc*/ 	.byte	0x04, 0x10
        /*00fe*/ 	.short	(.L_43 - .L_42)
.L_42:
        /*0100*/ 	.word	0x00000080
        /*0104*/ 	.word	0x00000001
        /*0108*/ 	.word	0x00000001


	//----- nvinfo : EIATTR_CBANK_PARAM_SIZE
	.align		4
.L_43:
        /*010c*/ 	.byte	0x03, 0x19
        /*010e*/ 	.short	0x006c


	//----- nvinfo : EIATTR_PARAM_CBANK
	.align		4
        /*0110*/ 	.byte	0x04, 0x0a
        /*0112*/ 	.short	(.L_45 - .L_44)
	.align		4
.L_44:
        /*0114*/ 	.word	index@(.nv.constant0.triton_poi_fused__native_batch_norm_legit_no_training_add_relu_threshold_backward_1)
        /*0118*/ 	.short	0x0210
        /*011a*/ 	.short	0x006c


	//----- nvinfo : EIATTR_SW_WAR
	.align		4
.L_45:
        /*011c*/ 	.byte	0x04, 0x36
        /*011e*/ 	.short	(.L_47 - .L_46)
.L_46:
        /*0120*/ 	.word	0x00000008
.L_47:


//--------------------- .nv.callgraph             --------------------------
	.section	.nv.callgraph,"",@"SHT_CUDA_CALLGRAPH"
	.align	4
	.sectionentsize	8
	.align		4
        /*0000*/ 	.word	0x00000000
	.align		4
        /*0004*/ 	.word	0xffffffff
	.align		4
        /*0008*/ 	.word	0x00000000
	.align		4
        /*000c*/ 	.word	0xfffffffe
	.align		4
        /*0010*/ 	.word	0x00000000
	.align		4
        /*0014*/ 	.word	0xfffffffd
	.align		4
        /*0018*/ 	.word	0x00000000
	.align		4
        /*001c*/ 	.word	0xfffffffc


//--------------------- .nv.constant4             --------------------------
	.section	.nv.constant4,"a",@progbits
	.align	8
	.align		8
.nv.constant4:
        /*0000*/ 	.dword	_$_str
	.align		8
        /*0008*/ 	.dword	_$_str_$_2


//--------------------- .text.triton_poi_fused__native_batch_norm_legit_no_training_add_relu_threshold_backward_1 --------------------------
	.section	.text.triton_poi_fused__native_batch_norm_legit_no_training_add_relu_threshold_backward_1,"ax",@progbits
	.align	128
        .global         triton_poi_fused__native_batch_norm_legit_no_training_add_relu_threshold_backward_1
        .type           triton_poi_fused__native_batch_norm_legit_no_training_add_relu_threshold_backward_1,@function
        .size           triton_poi_fused__native_batch_norm_legit_no_training_add_relu_threshold_backward_1,(.L_x_1 - triton_poi_fused__native_batch_norm_legit_no_training_add_relu_threshold_backward_1)
        .other          triton_poi_fused__native_batch_norm_legit_no_training_add_relu_threshold_backward_1,@"STO_CUDA_ENTRY STV_DEFAULT"
triton_poi_fused__native_batch_norm_legit_no_training_add_relu_threshold_backward_1:
.text.triton_poi_fused__native_batch_norm_legit_no_training_add_relu_threshold_backward_1:
[----:B------:R-:W0:Y:S01]  /*0000*/  LDC R1, c[0x0][0x28] ;  /* 0x00000a00ff017b82 */ /* 0x000e220000000800 */
[----:B------:R-:W1:Y:S07]  /*0010*/  S2R R4, SR_TID.X ;  /* 0x0000000000047919 */ /* 0x000e6e0000002100 */
[----:B------:R-:W2:Y:S01]  /*0020*/  LDC.64 R24, c[0x0][0x220] ;  /* 0x00008800ff187b82 */ /* 0x000ea20000000a00 */
[----:B------:R-:W-:Y:S01]  /*0030*/  HFMA2.MMA R6, -RZ, RZ, 0, 0 ;  /* 0x00000000ff067435 */ /* 0x000fe200000001ff */
[----:B------:R-:W-:Y:S01]  /*0040*/  ULDC.64 UR4, c[0x0][0x208] ;  /* 0x0000820000047ab9 */ /* 0x000fe20000000a00 */
[----:B------:R-:W3:Y:S05]  /*0050*/  S2R R3, SR_CTAID.X ;  /* 0x0000000000037919 */ /* 0x000eea0000002500 */
[----:B------:R-:W4:Y:S08]  /*0060*/  LDC.64 R26, c[0x0][0x248] ;  /* 0x00009200ff1a7b82 */ /* 0x000f300000000a00 */
[----:B------:R-:W5:Y:S08]  /*0070*/  LDC.64 R22, c[0x0][0x210] ;  /* 0x00008400ff167b82 */ /* 0x000f700000000a00 */
[----:B------:R-:W2:Y:S08]  /*0080*/  LDC.64 R8, c[0x0][0x218] ;  /* 0x00008600ff087b82 */ /* 0x000eb00000000a00 */
[----:B------:R-:W2:Y:S01]  /*0090*/  LDC.64 R10, c[0x0][0x238] ;  /* 0x00008e00ff0a7b82 */ /* 0x000ea20000000a00 */
[----:B-1----:R-:W-:-:S07]  /*00a0*/  LOP3.LUT R4, R4, 0x7f, RZ, 0xc0, !PT ;  /* 0x0000007f04047812 */ /* 0x002fce00078ec0ff */
[----:B------:R-:W1:Y:S01]  /*00b0*/  LDC.64 R12, c[0x0][0x240] ;  /* 0x00009000ff0c7b82 */ /* 0x000e620000000a00 */
[----:B---3--:R-:W-:-:S07]  /*00c0*/  SHF.R.S32.HI R0, RZ, 0x18, R3 ;  /* 0x00000018ff007819 */ /* 0x008fce0000011403 */
[----:B------:R-:W3:Y:S01]  /*00d0*/  LDC.64 R14, c[0x0][0x228] ;  /* 0x00008a00ff0e7b82 */ /* 0x000ee20000000a00 */
[----:B------:R-:W-:-:S07]  /*00e0*/  LEA R4, R3, R4, 0x7 ;  /* 0x0000000403047211 */ /* 0x000fce00078e38ff */
[----:B------:R-:W1:Y:S01]  /*00f0*/  LDC.64 R16, c[0x0][0x230] ;  /* 0x00008c00ff107b82 */ /* 0x000e620000000a00 */
[----:B------:R-:W-:-:S07]  /*0100*/  SGXT R3, R0, 0x1 ;  /* 0x000000010003781a */ /* 0x000fce0000000200 */
[----:B------:R-:W1:Y:S01]  /*0110*/  LDC.64 R18, c[0x0][0x250] ;  /* 0x00009400ff127b82 */ /* 0x000e620000000a00 */
[----:B------:R-:W-:-:S07]  /*0120*/  LEA.HI R3, R3, R4, RZ, 0x4 ;  /* 0x0000000403037211 */ /* 0x000fce00078f20ff */
[----:B------:R-:W3:Y:S01]  /*0130*/  LDC.64 R20, c[0x0][0x258] ;  /* 0x00009600ff147b82 */ /* 0x000ee20000000a00 */
[----:B------:R-:W-:Y:S01]  /*0140*/  SHF.R.S32.HI R3, RZ, 0x4, R3 ;  /* 0x00000004ff037819 */ /* 0x000fe20000011403 */
[----:B------:R-:W-:Y:S01]  /*0150*/  HFMA2.MMA R5, -RZ, RZ, 0, 0 ;  /* 0x00000000ff057435 */ /* 0x000fe200000001ff */
[----:B------:R-:W-:Y:S01]  /*0160*/  ISETP.GE.AND P0, PT, R4, 0x100, PT ;  /* 0x000001000400780c */ /* 0x000fe20003f06270 */
[----:B------:R-:W-:Y:S01]  /*0170*/  ULDC.64 UR6, c[0x0][0x270] ;  /* 0x00009c0000067ab9 */ /* 0x000fe20000000a00 */
[----:B------:R-:W-:-:S04]  /*0180*/  LEA.HI R0, R3, R3, RZ, 0x2 ;  /* 0x0000000303007211 */ /* 0x000fc800078f10ff */
[----:B------:R-:W-:-:S04]  /*0190*/  LOP3.LUT R0, R0, 0xfffffffc, RZ, 0xc0, !PT ;  /* 0xfffffffc00007812 */ /* 0x000fc800078ec0ff */
[----:B------:R-:W-:Y:S02]  /*01a0*/  IADD3 R7, R3, -R0, RZ ;  /* 0x8000000003077210 */ /* 0x000fe40007ffe0ff */
[----:B------:R-:W-:-:S03]  /*01b0*/  CS2R R2, SRZ ;  /* 0x0000000000027805 */ /* 0x000fc6000001ff00 */
[----:B--2---:R-:W-:-:S04]  /*01c0*/  IMAD.WIDE R24, R7, 0x4, R24 ;  /* 0x0000000407187825 */ /* 0x004fc800078e0218 */
[----:B----4-:R-:W-:Y:S01]  /*01d0*/  IMAD.WIDE R26, R7, 0x4, R26 ;  /* 0x00000004071a7825 */ /* 0x010fe200078e021a */
[----:B------:R2:W4:Y:S04]  /*01e0*/  @!P0 LDG.E.EL R6, desc[UR4][R24.64] ;  /* 0x0000000418068981 */ /* 0x000528000c2e1900 */
[----:B------:R1:W4:Y:S01]  /*01f0*/  @!P0 LDG.E.EL R2, desc[UR4][R26.64] ;  /* 0x000000041a028981 */ /* 0x000322000c2e1900 */
[----:B------:R-:W-:Y:S01]  /*0200*/  MOV R0, RZ ;  /* 0x000000ff00007202 */ /* 0x000fe20000000f00 */
[----:B-----5:R-:W-:Y:S01]  /*0210*/  IMAD.WIDE R22, R4, 0x4, R22 ;  /* 0x0000000404167825 */ /* 0x020fe200078e0216 */
[----:B--2---:R-:W-:-:S03]  /*0220*/  CS2R R24, SRZ ;  /* 0x0000000000187805 */ /* 0x004fc6000001ff00 */
[C---:B0-----:R-:W-:Y:S01]  /*0230*/  IMAD.WIDE R8, R7.reuse, 0x4, R8 ;  /* 0x0000000407087825 */ /* 0x041fe200078e0208 */
[----:B------:R0:W2:Y:S03]  /*0240*/  @!P0 LDG.E R3, desc[UR4][R22.64] ;  /* 0x0000000416038981 */ /* 0x0000a6000c1e1900 */
[----:B------:R-:W-:Y:S01]  /*0250*/  IMAD.WIDE R10, R4, 0x4, R10 ;  /* 0x00000004040a7825 */ /* 0x000fe200078e020a */
[----:B------:R5:W2:Y:S03]  /*0260*/  @!P0 LDG.E.EL R0, desc[UR4][R8.64] ;  /* 0x0000000408008981 */ /* 0x000aa6000c2e1900 */
[----:B-1----:R-:W-:Y:S01]  /*0270*/  IMAD.WIDE R12, R7, 0x4, R12 ;  /* 0x00000004070c7825 */ /* 0x002fe200078e020c */
[----:B------:R-:W2:Y:S01]  /*0280*/  @!P0 LDG.E R5, desc[UR4][R10.64] ;  /* 0x000000040a058981 */ /* 0x000ea2000c1e1900 */
[----:B------:R-:W-:-:S02]  /*0290*/  CS2R R26, SRZ ;  /* 0x00000000001a7805 */ /* 0x000fc4000001ff00 */
[----:B0-----:R-:W-:Y:S01]  /*02a0*/  MOV R22, RZ ;  /* 0x000000ff00167202 */ /* 0x001fe20000000f00 */
[----:B------:R0:W2:Y:S01]  /*02b0*/  @!P0 LDG.E.EL R24, desc[UR4][R12.64] ;  /* 0x000000040c188981 */ /* 0x0000a2000c2e1900 */
[C---:B---3--:R-:W-:Y:S01]  /*02c0*/  IMAD.WIDE R14, R7.reuse, 0x4, R14 ;  /* 0x00000004070e7825 */ /* 0x048fe200078e020e */
[----:B-----5:R-:W1:Y:S03]  /*02d0*/  LDC.64 R8, c[0x0][0x260] ;  /* 0x00009800ff087b82 */ /* 0x020e660000000a00 */
[C---:B------:R-:W-:Y:S01]  /*02e0*/  IMAD.WIDE R16, R7.reuse, 0x4, R16 ;  /* 0x0000000407107825 */ /* 0x040fe200078e0210 */
[----:B------:R-:W3:Y:S03]  /*02f0*/  @!P0 LDG.E.EL R25, desc[UR4][R14.64] ;  /* 0x000000040e198981 */ /* 0x000ee6000c2e1900 */
[C---:B------:R-:W-:Y:S01]  /*0300*/  IMAD.WIDE R18, R7.reuse, 0x4, R18 ;  /* 0x0000000407127825 */ /* 0x040fe200078e0212 */
[----:B------:R-:W3:Y:S03]  /*0310*/  @!P0 LDG.E.EL R26, desc[UR4][R16.64] ;  /* 0x00000004101a8981 */ /* 0x000ee6000c2e1900 */
[----:B------:R-:W-:Y:S01]  /*0320*/  IMAD.WIDE R20, R7, 0x4, R20 ;  /* 0x0000000407147825 */ /* 0x000fe200078e0214 */
[----:B------:R-:W5:Y:S04]  /*0330*/  @!P0 LDG.E.EL R27, desc[UR4][R18.64] ;  /* 0x00000004121b8981 */ /* 0x000f68000c2e1900 */
[----:B------:R-:W5:Y:S01]  /*0340*/  @!P0 LDG.E.EL R22, desc[UR4][R20.64] ;  /* 0x0000000414168981 */ /* 0x000f62000c2e1900 */
[----:B0-----:R-:W-:Y:S01]  /*0350*/  HFMA2.MMA R13, -RZ, RZ, 1.625, 0 ;  /* 0x3e800000ff0d7435 */ /* 0x001fe200000001ff */
[----:B-1----:R-:W-:-:S04]  /*0360*/  IMAD.WIDE R8, R4, 0x4, R8 ;  /* 0x0000000404087825 */ /* 0x002fc800078e0208 */
[----:B----4-:R-:W-:Y:S01]  /*0370*/  FADD R6, R6, 9.9999997473787516356e-06 ;  /* 0x3727c5ac06067421 */ /* 0x010fe20000000000 */
[----:B------:R-:W-:-:S03]  /*0380*/  FADD R2, R2, 9.9999997473787516356e-06 ;  /* 0x3727c5ac02027421 */ /* 0x000fc60000000000 */
[----:B------:R0:W1:Y:S08]  /*0390*/  MUFU.SQRT R10, R6 ;  /* 0x00000006000a7308 */ /* 0x0000700000002000 */
[----:B------:R-:W4:Y:S01]  /*03a0*/  MUFU.SQRT R12, R2 ;  /* 0x00000002000c7308 */ /* 0x000f220000002000 */
[----:B0-----:R-:W0:Y:S01]  /*03b0*/  LDC.64 R6, c[0x0][0x268] ;  /* 0x00009a00ff067b82 */ /* 0x001e220000000a00 */
[----:B-1----:R-:W-:-:S02]  /*03c0*/  FSETP.GT.AND P1, PT, R10, 8.50705917302346158658e+37, PT ;  /* 0x7e8000000a00780b */ /* 0x002fc40003f24000 */
[----:B------:R-:W-:Y:S02]  /*03d0*/  FSETP.GEU.AND P3, PT, R10, 1.175494350822287508e-38, PT ;  /* 0x008000000a00780b */ /* 0x000fe40003f6e000 */
[C---:B----4-:R-:W-:Y:S02]  /*03e0*/  FSETP.GT.AND P2, PT, R12.reuse, 8.50705917302346158658e+37, PT ;  /* 0x7e8000000c00780b */ /* 0x050fe40003f44000 */
[----:B------:R-:W-:-:S07]  /*03f0*/  FSETP.GEU.AND P4, PT, R12, 1.175494350822287508e-38, PT ;  /* 0x008000000c00780b */ /* 0x000fce0003f8e000 */
[----:B------:R-:W-:-:S04]  /*0400*/  @P1 FMUL R10, R10, 0.25 ;  /* 0x3e8000000a0a1820 */ /* 0x000fc80000400000 */
[----:B------:R-:W-:Y:S01]  /*0410*/  @!P3 FMUL R10, R10, 16777216 ;  /* 0x4b8000000a0ab820 */ /* 0x000fe20000400000 */
[----:B------:R-:W-:-:S04]  /*0420*/  @P2 FMUL R12, R12, 0.25 ;  /* 0x3e8000000c0c2820 */ /* 0x000fc80000400000 */
[----:B------:R-:W-:Y:S01]  /*0430*/  @!P4 FMUL R12, R12, 16777216 ;  /* 0x4b8000000c0cc820 */ /* 0x000fe20000400000 */
[----:B------:R-:W1:Y:S01]  /*0440*/  MUFU.RCP R10, R10 ;  /* 0x0000000a000a7308 */ /* 0x000e620000001000 */
[----:B------:R-:W-:-:S07]  /*0450*/  FSEL R11, R13, 1, P1 ;  /* 0x3f8000000d0b7808 */ /* 0x000fce0000800000 */
[----:B------:R-:W4:Y:S01]  /*0460*/  MUFU.RCP R12, R12 ;  /* 0x0000000c000c7308 */ /* 0x000f220000001000 */
[----:B------:R-:W-:Y:S01]  /*0470*/  FSEL R13, R13, 1, P2 ;  /* 0x3f8000000d0d7808 */ /* 0x000fe20001000000 */
[----:B------:R-:W-:-:S04]  /*0480*/  @!P3 FMUL R11, R11, 16777216 ;  /* 0x4b8000000b0bb820 */ /* 0x000fc80000400000 */
[----:B------:R-:W-:Y:S01]  /*0490*/  @!P4 FMUL R13, R13, 16777216 ;  /* 0x4b8000000d0dc820 */ /* 0x000fe20000400000 */
[----:B-1----:R-:W-:Y:S01]  /*04a0*/  FMUL R11, R10, R11 ;  /* 0x0000000b0a0b7220 */ /* 0x002fe20000400000 */
[----:B--2---:R-:W-:Y:S01]  /*04b0*/  FADD R0, -R0, R3 ;  /* 0x0000000300007221 */ /* 0x004fe20000000100 */
[----:B------:R-:W-:Y:S01]  /*04c0*/  FADD R24, -R24, R5 ;  /* 0x0000000518187221 */ /* 0x000fe20000000100 */
[----:B----4-:R-:W-:Y:S02]  /*04d0*/  FMUL R13, R12, R13 ;  /* 0x0000000d0c0d7220 */ /* 0x010fe40000400000 */
[----:B------:R-:W-:Y:S02]  /*04e0*/  FMUL R11, R11, R0 ;  /* 0x000000000b0b7220 */ /* 0x000fe40000400000 */
[----:B------:R-:W-:Y:S02]  /*04f0*/  FMUL R13, R13, R24 ;  /* 0x000000180d0d7220 */ /* 0x000fe40000400000 */
[----:B---3--:R-:W-:-:S02]  /*0500*/  FFMA R26, R11, R25, R26 ;  /* 0x000000190b1a7223 */ /* 0x008fc4000000001a */
[----:B-----5:R-:W-:-:S04]  /*0510*/  FFMA R13, R13, R27, R22 ;  /* 0x0000001b0d0d7223 */ /* 0x020fc80000000016 */
[C---:B------:R-:W-:Y:S01]  /*0520*/  FADD R0, R26.reuse, R13 ;  /* 0x0000000d1a007221 */ /* 0x040fe20000000000 */
[----:B------:R-:W-:Y:S01]  /*0530*/  FSETP.GEU.AND P1, PT, R26, -R13, PT ;  /* 0x8000000d1a00720b */ /* 0x000fe20003f2e000 */
[----:B0-----:R-:W-:-:S03]  /*0540*/  IMAD.WIDE R6, R4, 0x4, R6 ;  /* 0x0000000404067825 */ /* 0x001fc600078e0206 */
[----:B------:R-:W-:Y:S02]  /*0550*/  FSEL R5, R0, RZ, P1 ;  /* 0x000000ff00057208 */ /* 0x000fe40000800000 */
[----:B------:R-:W-:Y:S01]  /*0560*/  IADD3 R2, P1, R4, UR6, RZ ;  /* 0x0000000604027c10 */ /* 0x000fe2000ff3e0ff */
[----:B------:R0:W-:Y:S01]  /*0570*/  @!P0 STG.E desc[UR4][R8.64], R26 ;  /* 0x0000001a08008986 */ /* 0x0001e2000c101904 */
[----:B------:R-:W-:Y:S02]  /*0580*/  FSETP.GTU.AND P2, PT, R5, RZ, PT ;  /* 0x000000ff0500720b */ /* 0x000fe40003f4c000 */
[----:B------:R-:W-:Y:S01]  /*0590*/  LEA.HI.X.SX32 R3, R4, UR7, 0x1, P1 ;  /* 0x0000000704037c11 */ /* 0x000fe200088f0eff */
[----:B------:R0:W-:Y:S01]  /*05a0*/  @!P0 STG.E desc[UR4][R6.64], R5 ;  /* 0x0000000506008986 */ /* 0x0001e2000c101904 */
[----:B------:R-:W-:Y:S01]  /*05b0*/  SEL R11, RZ, 0x1, P2 ;  /* 0x00000001ff0b7807 */ /* 0x000fe20001000000 */
[----:B0-----:R-:W-:Y:S08]  /*05c0*/  @P0 EXIT ;  /* 0x000000000000094d */ /* 0x001ff00003800000 */
[----:B------:R-:W-:Y:S01]  /*05d0*/  STG.E.U8 desc[UR4][R2.64], R11 ;  /* 0x0000000b02007986 */ /* 0x000fe2000c101104 */
[----:B------:R-:W-:Y:S05]  /*05e0*/  EXIT ;  /* 0x000000000000794d */ /* 0x000fea0003800000 */
.L_x_0:
[----:B------:R-:W-:-:S00]  /*05f0*/  BRA `(.L_x_0) ;  /* 0xfffffffc00fc7947 */ /* 0x000fc0000383ffff */
[----:B------:R-:W-:-:S00]  /*0600*/  NOP ;  /* 0x0000000000007918 */ /* 0x000fc00000000000 */
[----:B------:R-:W-:-:S00]  /*0610*/  NOP ;  /* 0x0000000000007918 */ /* 0x000fc00000000000 */
[----:B------:R-:W-:-:S00]  /*0620*/  NOP ;  /* 0x0000000000007918 */ /* 0x000fc00000000000 */
[----:B------:R-:W-:-:S00]  /*0630*/  NOP ;  /* 0x0000000000007918 */ /* 0x000fc00000000000 */
[----:B------:R-:W-:-:S00]  /*0640*/  NOP ;  /* 0x0000000000007918 */ /* 0x000fc00000000000 */
[----:B------:R-:W-:-:S00]  /*0650*/  NOP ;  /* 0x0000000000007918 */ /* 0x000fc00000000000 */
[----:B------:R-:W-:-:S00]  /*0660*/  NOP ;  /* 0x0000000000007918 */ /* 0x000fc00000000000 */
[----:B------:R-:W-:-:S00]  /*0670*/  NOP ;  /* 0x0000000000007918 */ /* 0x000fc00000000000 */
.L_x_1:


//--------------------- .nv.global.init           --------------------------
	.section	.nv.global.init,"aw",@progbits
.nv.global.init:
	.type		_$_str,@object
	.size		_$_str,(_$_str_$_2 - _$_str)
_$_str:
        /*0000*/ 	.byte	0x5f, 0x5f, 0x43, 0x55, 0x44, 0x41, 0x5f, 0x46, 0x54, 0x5a, 0x00
	.type		_$_str_$_2,@object
	.size		_$_str_$_2,(.L_1 - _$_str_$_2)
_$_str_$_2:
        /*000b*/ 	.byte	0x5f, 0x5f, 0x43, 0x55, 0x44, 0x41, 0x5f, 0x50, 0x52, 0x45, 0x43, 0x5f, 0x53, 0x51, 0x52, 0x54
        /*001b*/ 	.byte	0x00
.L_1:


//--------------------- .nv.constant0.triton_poi_fused__native_batch_norm_legit_no_training_add_relu_threshold_backward_1 --------------------------
	.section	.nv.constant0.triton_poi_fused__native_batch_norm_legit_no_training_add_relu_threshold_backward_1,"a",@progbits
	.sectionflags	@""
	.align	4
.nv.constant0.triton_poi_fused__native_batch_norm_legit_no_training_add_relu_threshold_backward_1:
	.zero		636
